	.headerflags	@"EF_CUDA_TEXMODE_UNIFIED EF_CUDA_64BIT_ADDRESS EF_CUDA_ACCELERATORS EF_CUDA_SM90 EF_CUDA_VIRTUAL_SM(EF_CUDA_SM90)"
	.elftype	@"ET_EXEC"


//--------------------- .nv.info                  --------------------------
	.section	.nv.info,"",@"SHT_CUDA_INFO"
	.align	4


	//----- nvinfo : EIATTR_REGCOUNT
	.align		4
        /*0000*/ 	.byte	0x04, 0x2f
        /*0002*/ 	.short	(.L_1 - .L_0)
	.align		4
.L_0:
        /*0004*/ 	.word	index@(triton_poi_fused_convolution_5)
        /*0008*/ 	.word	0x00000012


	//----- nvinfo : EIATTR_MIN_STACK_SIZE
	.align		4
.L_1:
        /*000c*/ 	.byte	0x04, 0x12
        /*000e*/ 	.short	(.L_3 - .L_2)
	.align		4
.L_2:
        /*0010*/ 	.word	index@(triton_poi_fused_convolution_5)
        /*0014*/ 	.word	0x00000000


	//----- nvinfo : EIATTR_FRAME_SIZE
	.align		4
.L_3:
        /*0018*/ 	.byte	0x04, 0x11
        /*001a*/ 	.short	(.L_5 - .L_4)
	.align		4
.L_4:
        /*001c*/ 	.word	index@(triton_poi_fused_convolution_5)
        /*0020*/ 	.word	0x00000000


	//----- nvinfo : EIATTR_MIN_STACK_SIZE
	.align		4
.L_5:
        /*0024*/ 	.byte	0x04, 0x12
        /*0026*/ 	.short	(.L_7 - .L_6)
	.align		4
.L_6:
        /*0028*/ 	.word	index@(triton_poi_fused_convolution_5)
        /*002c*/ 	.word	0x00000000
.L_7:


//--------------------- .nv.info.triton_poi_fused_convolution_5 --------------------------
	.section	.nv.info.triton_poi_fused_convolution_5,"",@"SHT_CUDA_INFO"
	.sectionflags	@""
	.align	4


	//----- nvinfo : EIATTR_CUDA_API_VERSION
	.align		4
        /*0000*/ 	.byte	0x04, 0x37
        /*0002*/ 	.short	(.L_9 - .L_8)
.L_8:
        /*0004*/ 	.word	0x0000007c


	//----- nvinfo : EIATTR_KPARAM_INFO
	.align		4
.L_9:
        /*0008*/ 	.byte	0x04, 0x17
        /*000a*/ 	.short	(.L_11 - .L_10)
.L_10:
        /*000c*/ 	.word	0x00000000
        /*0010*/ 	.short	0x0002
        /*0012*/ 	.short	0x0010
        /*0014*/ 	.byte	0x00, 0xf0, 0x11, 0x00


	//----- nvinfo : EIATTR_KPARAM_INFO
	.align		4
.L_11:
        /*0018*/ 	.byte	0x04, 0x17
        /*001a*/ 	.short	(.L_13 - .L_12)
.L_12:
        /*001c*/ 	.word	0x00000000
        /*0020*/ 	.short	0x0001
        /*0022*/ 	.short	0x0008
        /*0024*/ 	.byte	0x00, 0xf4, 0x21, 0x00


	//----- nvinfo : EIATTR_KPARAM_INFO
	.align		4
.L_13:
        /*0028*/ 	.byte	0x04, 0x17
        /*002a*/ 	.short	(.L_15 - .L_14)
.L_14:
        /*002c*/ 	.word	0x00000000
        /*0030*/ 	.short	0x0000
        /*0032*/ 	.short	0x0000
        /*0034*/ 	.byte	0x00, 0xf4, 0x21, 0x00


	//----- nvinfo : EIATTR_SPARSE_MMA_MASK
	.align		4
.L_15:
        /*0038*/ 	.byte	0x03, 0x50
        /*003a*/ 	.short	0x0000


	//----- nvinfo : EIATTR_MAXREG_COUNT
	.align		4
        /*003c*/ 	.byte	0x03, 0x1b
        /*003e*/ 	.short	0x00ff


	//----- nvinfo : EIATTR_EXIT_INSTR_OFFSETS
	.align		4
        /*0040*/ 	.byte	0x04, 0x1c
        /*0042*/ 	.short	(.L_17 - .L_16)


	//   ....[0]....
.L_16:
        /*0044*/ 	.word	0x00000260


	//----- nvinfo : EIATTR_REQNTID
	.align		4
.L_17:
        /*0048*/ 	.byte	0x04, 0x10
        /*004a*/ 	.short	(.L_19 - .L_18)
.L_18:
        /*004c*/ 	.word	0x00000080
        /*0050*/ 	.word	0x00000001
        /*0054*/ 	.word	0x00000001


	//----- nvinfo : EIATTR_CBANK_PARAM_SIZE
	.align		4
.L_19:
        /*0058*/ 	.byte	0x03, 0x19
        /*005a*/ 	.short	0x0014


	//----- nvinfo : EIATTR_PARAM_CBANK
	.align		4
        /*005c*/ 	.byte	0x04, 0x0a
        /*005e*/ 	.short	(.L_21 - .L_20)
	.align		4
.L_20:
        /*0060*/ 	.word	index@(.nv.constant0.triton_poi_fused_convolution_5)
        /*0064*/ 	.short	0x0210
        /*0066*/ 	.short	0x0014


	//----- nvinfo : EIATTR_SW_WAR
	.align		4
.L_21:
        /*0068*/ 	.byte	0x04, 0x36
        /*006a*/ 	.short	(.L_23 - .L_22)
.L_22:
        /*006c*/ 	.word	0x00000008
.L_23:


//--------------------- .nv.callgraph             --------------------------
	.section	.nv.callgraph,"",@"SHT_CUDA_CALLGRAPH"
	.align	4
	.sectionentsize	8
	.align		4
        /*0000*/ 	.word	0x00000000
	.align		4
        /*0004*/ 	.word	0xffffffff
	.align		4
        /*0008*/ 	.word	0x00000000
	.align		4
        /*000c*/ 	.word	0xfffffffe
	.align		4
        /*0010*/ 	.word	0x00000000
	.align		4
        /*0014*/ 	.word	0xfffffffd
	.align		4
        /*0018*/ 	.word	0x00000000
	.align		4
        /*001c*/ 	.word	0xfffffffc


//--------------------- .text.triton_poi_fused_convolution_5 --------------------------
	.section	.text.triton_poi_fused_convolution_5,"ax",@progbits
	.align	128
        .global         triton_poi_fused_convolution_5
        .type           triton_poi_fused_convolution_5,@function
        .size           triton_poi_fused_convolution_5,(.L_x_1 - triton_poi_fused_convolution_5)
        .other          triton_poi_fused_convolution_5,@"STO_CUDA_ENTRY STV_DEFAULT"
triton_poi_fused_convolution_5:
.text.triton_poi_fused_convolution_5:
[----:B------:R-:W-:Y:S01]  /*0000*/  LDC R1, c[0x0][0x28] ;  /* 0x00000a00ff017b82 */ /* 0x000fe20000000800 */
[----:B------:R-:W1:Y:S07]  /*0010*/  S2R R0, SR_TID.X ;  /* 0x0000000000007919 */ /* 0x000e6e0000002100 */
[----:B------:R-:W2:Y:S01]  /*0020*/  LDC.64 R2, c[0x0][0x218] ;  /* 0x00008600ff027b82 */ /* 0x000ea20000000a00 */
[----:B------:R-:W-:Y:S01]  /*0030*/  ULDC.64 UR4, c[0x0][0x208] ;  /* 0x0000820000047ab9 */ /* 0x000fe20000000a00 */
[----:B------:R-:W3:Y:S06]  /*0040*/  S2R R5, SR_CTAID.X ;  /* 0x0000000000057919 */ /* 0x000eec0000002500 */
[----:B------:R-:W4:Y:S01]  /*0050*/  LDC.64 R8, c[0x0][0x210] ;  /* 0x00008400ff087b82 */ /* 0x000f220000000a00 */
[----:B-1----:R-:W-:-:S02]  /*0060*/  SHF.L.U32 R0, R0, 0x2, RZ ;  /* 0x0000000200007819 */ /* 0x002fc400000006ff */
[----:B---3--:R-:W-:Y:S02]  /*0070*/  SHF.R.S32.HI R4, RZ, 0x15, R5 ;  /* 0x00000015ff047819 */ /* 0x008fe40000011405 */
[----:B------:R-:W-:Y:S02]  /*0080*/  LOP3.LUT R0, R0, 0x1fc, RZ, 0xc0, !PT ;  /* 0x000001fc00007812 */ /* 0x000fe400078ec0ff */
[----:B------:R-:W-:Y:S02]  /*0090*/  SGXT R4, R4, 0x1 ;  /* 0x000000010404781a */ /* 0x000fe40000000200 */
[----:B------:R-:W-:-:S04]  /*00a0*/  LEA R5, R5, R0, 0xa ;  /* 0x0000000005057211 */ /* 0x000fc800078e50ff */
[----:B------:R-:W-:Y:S01]  /*00b0*/  LEA.HI R4, R4, R5, RZ, 0xc ;  /* 0x0000000504047211 */ /* 0x000fe200078f60ff */
[----:B----4-:R-:W-:-:S04]  /*00c0*/  IMAD.WIDE R8, R5, 0x4, R8 ;  /* 0x0000000405087825 */ /* 0x010fc800078e0208 */
[----:B------:R-:W-:Y:S01]  /*00d0*/  VIADD R0, R4, 0x200 ;  /* 0x0000020004007836 */ /* 0x000fe20000000000 */
[----:B------:R-:W-:-:S04]  /*00e0*/  SHF.R.S32.HI R4, RZ, 0xc, R4 ;  /* 0x0000000cff047819 */ /* 0x000fc80000011404 */
[----:B------:R-:W-:Y:S02]  /*00f0*/  SHF.R.S32.HI R0, RZ, 0xc, R0 ;  /* 0x0000000cff007819 */ /* 0x000fe40000011400 */
[----:B------:R-:W-:Y:S02]  /*0100*/  LEA.HI R6, R4, R4, RZ, 0x6 ;  /* 0x0000000404067211 */ /* 0x000fe400078f30ff */
[----:B------:R-:W-:Y:S02]  /*0110*/  LEA.HI R10, R0, R0, RZ, 0x6 ;  /* 0x00000000000a7211 */ /* 0x000fe400078f30ff */
[----:B------:R-:W-:Y:S02]  /*0120*/  LOP3.LUT R7, R6, 0xffffffc0, RZ, 0xc0, !PT ;  /* 0xffffffc006077812 */ /* 0x000fe400078ec0ff */
[----:B------:R-:W-:Y:S02]  /*0130*/  LOP3.LUT R11, R10, 0xffffffc0, RZ, 0xc0, !PT ;  /* 0xffffffc00a0b7812 */ /* 0x000fe400078ec0ff */
[----:B------:R-:W-:-:S03]  /*0140*/  IADD3 R7, R4, -R7, RZ ;  /* 0x8000000704077210 */ /* 0x000fc60007ffe0ff */
[----:B------:R-:W-:Y:S02]  /*0150*/  IMAD.IADD R13, R0, 0x1, -R11 ;  /* 0x00000001000d7824 */ /* 0x000fe400078e0a0b */
[--C-:B--2---:R-:W-:Y:S02]  /*0160*/  IMAD.WIDE R10, R7, 0x4, R2.reuse ;  /* 0x00000004070a7825 */ /* 0x104fe400078e0202 */
[----:B------:R-:W2:Y:S02]  /*0170*/  LDG.E.128 R4, desc[UR4][R8.64] ;  /* 0x0000000408047981 */ /* 0x000ea4000c1e1d00 */
[----:B------:R-:W-:Y:S02]  /*0180*/  IMAD.WIDE R2, R13, 0x4, R2 ;  /* 0x000000040d027825 */ /* 0x000fe400078e0202 */
[----:B------:R-:W2:Y:S04]  /*0190*/  LDG.E.EL R10, desc[UR4][R10.64] ;  /* 0x000000040a0a7981 */ /* 0x000ea8000c2e1900 */
[----:B------:R-:W3:Y:S04]  /*01a0*/  LDG.E.EL R2, desc[UR4][R2.64] ;  /* 0x0000000402027981 */ /* 0x000ee8000c2e1900 */
[----:B------:R-:W3:Y:S01]  /*01b0*/  LDG.E.128 R12, desc[UR4][R8.64+0x800] ;  /* 0x00080004080c7981 */ /* 0x000ee2000c1e1d00 */
[--C-:B--2---:R-:W-:Y:S01]  /*01c0*/  FADD R4, R4, R10.reuse ;  /* 0x0000000a04047221 */ /* 0x104fe20000000000 */
[--C-:B------:R-:W-:Y:S01]  /*01d0*/  FADD R5, R5, R10.reuse ;  /* 0x0000000a05057221 */ /* 0x100fe20000000000 */
[--C-:B------:R-:W-:Y:S01]  /*01e0*/  FADD R6, R6, R10.reuse ;  /* 0x0000000a06067221 */ /* 0x100fe20000000000 */
[----:B------:R-:W-:Y:S01]  /*01f0*/  FADD R7, R7, R10 ;  /* 0x0000000a07077221 */ /* 0x000fe20000000000 */
[--C-:B---3--:R-:W-:Y:S01]  /*0200*/  FADD R12, R12, R2.reuse ;  /* 0x000000020c0c7221 */ /* 0x108fe20000000000 */
[--C-:B------:R-:W-:Y:S01]  /*0210*/  FADD R13, R13, R2.reuse ;  /* 0x000000020d0d7221 */ /* 0x100fe20000000000 */
[--C-:B------:R-:W-:Y:S01]  /*0220*/  FADD R14, R14, R2.reuse ;  /* 0x000000020e0e7221 */ /* 0x100fe20000000000 */
[----:B------:R-:W-:Y:S01]  /*0230*/  FADD R15, R15, R2 ;  /* 0x000000020f0f7221 */ /* 0x000fe20000000000 */
[----:B------:R-:W-:Y:S04]  /*0240*/  STG.E.128 desc[UR4][R8.64], R4 ;  /* 0x0000000408007986 */ /* 0x000fe8000c101d04 */
[----:B------:R-:W-:Y:S01]  /*0250*/  STG.E.128 desc[UR4][R8.64+0x800], R12 ;  /* 0x0008000c08007986 */ /* 0x000fe2000c101d04 */
[----:B------:R-:W-:Y:S05]  /*0260*/  EXIT ;  /* 0x000000000000794d */ /* 0x000fea0003800000 */
.L_x_0:
[----:B------:R-:W-:-:S00]  /*0270*/  BRA `(.L_x_0) ;  /* 0xfffffffc00fc7947 */ /* 0x000fc0000383ffff */
[----:B------:R-:W-:-:S00]  /*0280*/  NOP ;  /* 0x0000000000007918 */ /* 0x000fc00000000000 */
[----:B------:R-:W-:-:S00]  /*0290*/  NOP ;  /* 0x0000000000007918 */ /* 0x000fc00000000000 */
[----:B------:R-:W-:-:S00]  /*02a0*/  NOP ;  /* 0x0000000000007918 */ /* 0x000fc00000000000 */
[----:B------:R-:W-:-:S00]  /*02b0*/  NOP ;  /* 0x0000000000007918 */ /* 0x000fc00000000000 */
[----:B------:R-:W-:-:S00]  /*02c0*/  NOP ;  /* 0x0000000000007918 */ /* 0x000fc00000000000 */
[----:B------:R-:W-:-:S00]  /*02d0*/  NOP ;  /* 0x0000000000007918 */ /* 0x000fc00000000000 */
[----:B------:R-:W-:-:S00]  /*02e0*/  NOP ;  /* 0x0000000000007918 */ /* 0x000fc00000000000 */
[----:B------:R-:W-:-:S00]  /*02f0*/  NOP ;  /* 0x0000000000007918 */ /* 0x000fc00000000000 */
.L_x_1:


//--------------------- .nv.constant0.triton_poi_fused_convolution_5 --------------------------
	.section	.nv.constant0.triton_poi_fused_convolution_5,"a",@progbits
	.sectionflags	@""
	.align	4
.nv.constant0.triton_poi_fused_convolution_5:
	.zero		548
